	.headerflags	@"EF_CUDA_TEXMODE_UNIFIED EF_CUDA_64BIT_ADDRESS EF_CUDA_ACCELERATORS EF_CUDA_SM90 EF_CUDA_VIRTUAL_SM(EF_CUDA_SM90)"
	.elftype	@"ET_EXEC"


//--------------------- .nv.info                  --------------------------
	.section	.nv.info,"",@"SHT_CUDA_INFO"
	.align	4


	//----- nvinfo : EIATTR_REGCOUNT
	.align		4
        /*0000*/ 	.byte	0x04, 0x2f
        /*0002*/ 	.short	(.L_3 - .L_2)
	.align		4
.L_2:
        /*0004*/ 	.word	index@(triton_poi_fused__native_batch_norm_legit_no_training_cat_relu_41)
        /*0008*/ 	.word	0x0000001e


	//----- nvinfo : EIATTR_MIN_STACK_SIZE
	.align		4
.L_3:
        /*000c*/ 	.byte	0x04, 0x12
        /*000e*/ 	.short	(.L_5 - .L_4)
	.align		4
.L_4:
        /*0010*/ 	.word	index@(triton_poi_fused__native_batch_norm_legit_no_training_cat_relu_41)
        /*0014*/ 	.word	0x00000000


	//----- nvinfo : EIATTR_FRAME_SIZE
	.align		4
.L_5:
        /*0018*/ 	.byte	0x04, 0x11
        /*001a*/ 	.short	(.L_7 - .L_6)
	.align		4
.L_6:
        /*001c*/ 	.word	index@(triton_poi_fused__native_batch_norm_legit_no_training_cat_relu_41)
        /*0020*/ 	.word	0x00000000


	//----- nvinfo : EIATTR_MIN_STACK_SIZE
	.align		4
.L_7:
        /*0024*/ 	.byte	0x04, 0x12
        /*0026*/ 	.short	(.L_9 - .L_8)
	.align		4
.L_8:
        /*0028*/ 	.word	index@(triton_poi_fused__native_batch_norm_legit_no_training_cat_relu_41)
        /*002c*/ 	.word	0x00000000
.L_9:


//--------------------- .nv.info.triton_poi_fused__native_batch_norm_legit_no_training_cat_relu_41 --------------------------
	.section	.nv.info.triton_poi_fused__native_batch_norm_legit_no_training_cat_relu_41,"",@"SHT_CUDA_INFO"
	.sectionflags	@""
	.align	4


	//----- nvinfo : EIATTR_CUDA_API_VERSION
	.align		4
        /*0000*/ 	.byte	0x04, 0x37
        /*0002*/ 	.short	(.L_11 - .L_10)
.L_10:
        /*0004*/ 	.word	0x0000007c


	//----- nvinfo : EIATTR_KPARAM_INFO
	.align		4
.L_11:
        /*0008*/ 	.byte	0x04, 0x17
        /*000a*/ 	.short	(.L_13 - .L_12)
.L_12:
        /*000c*/ 	.word	0x00000000
        /*0010*/ 	.short	0x0008
        /*0012*/ 	.short	0x0040
        /*0014*/ 	.byte	0x00, 0xf0, 0x11, 0x00


	//----- nvinfo : EIATTR_KPARAM_INFO
	.align		4
.L_13:
        /*0018*/ 	.byte	0x04, 0x17
        /*001a*/ 	.short	(.L_15 - .L_14)
.L_14:
        /*001c*/ 	.word	0x00000000
        /*0020*/ 	.short	0x0007
        /*0022*/ 	.short	0x0038
        /*0024*/ 	.byte	0x00, 0xf4, 0x21, 0x00


	//----- nvinfo : EIATTR_KPARAM_INFO
	.align		4
.L_15:
        /*0028*/ 	.byte	0x04, 0x17
        /*002a*/ 	.short	(.L_17 - .L_16)
.L_16:
        /*002c*/ 	.word	0x00000000
        /*0030*/ 	.short	0x0006
        /*0032*/ 	.short	0x0030
        /*0034*/ 	.byte	0x00, 0xf4, 0x21, 0x00


	//----- nvinfo : EIATTR_KPARAM_INFO
	.align		4
.L_17:
        /*0038*/ 	.byte	0x04, 0x17
        /*003a*/ 	.short	(.L_19 - .L_18)
.L_18:
        /*003c*/ 	.word	0x00000000
        /*0040*/ 	.short	0x0005
        /*0042*/ 	.short	0x0028
        /*0044*/ 	.byte	0x00, 0xf4, 0x21, 0x00


	//----- nvinfo : EIATTR_KPARAM_INFO
	.align		4
.L_19:
        /*0048*/ 	.byte	0x04, 0x17
        /*004a*/ 	.short	(.L_21 - .L_20)
.L_20:
        /*004c*/ 	.word	0x00000000
        /*0050*/ 	.short	0x0004
        /*0052*/ 	.short	0x0020
        /*0054*/ 	.byte	0x00, 0xf4, 0x21, 0x00


	//----- nvinfo : EIATTR_KPARAM_INFO
	.align		4
.L_21:
        /*0058*/ 	.byte	0x04, 0x17
        /*005a*/ 	.short	(.L_23 - .L_22)
.L_22:
        /*005c*/ 	.word	0x00000000
        /*0060*/ 	.short	0x0003
        /*0062*/ 	.short	0x0018
        /*0064*/ 	.byte	0x00, 0xf4, 0x21, 0x00


	//----- nvinfo : EIATTR_KPARAM_INFO
	.align		4
.L_23:
        /*0068*/ 	.byte	0x04, 0x17
        /*006a*/ 	.short	(.L_25 - .L_24)
.L_24:
        /*006c*/ 	.word	0x00000000
        /*0070*/ 	.short	0x0002
        /*0072*/ 	.short	0x0010
        /*0074*/ 	.byte	0x00, 0xf4, 0x21, 0x00


	//----- nvinfo : EIATTR_KPARAM_INFO
	.align		4
.L_25:
        /*0078*/ 	.byte	0x04, 0x17
        /*007a*/ 	.short	(.L_27 - .L_26)
.L_26:
        /*007c*/ 	.word	0x00000000
        /*0080*/ 	.short	0x0001
        /*0082*/ 	.short	0x0008
        /*0084*/ 	.byte	0x00, 0xf4, 0x21, 0x00


	//----- nvinfo : EIATTR_KPARAM_INFO
	.align		4
.L_27:
        /*0088*/ 	.byte	0x04, 0x17
        /*008a*/ 	.short	(.L_29 - .L_28)
.L_28:
        /*008c*/ 	.word	0x00000000
        /*0090*/ 	.short	0x0000
        /*0092*/ 	.short	0x0000
        /*0094*/ 	.byte	0x00, 0xf4, 0x21, 0x00


	//----- nvinfo : EIATTR_SPARSE_MMA_MASK
	.align		4
.L_29:
        /*0098*/ 	.byte	0x03, 0x50
        /*009a*/ 	.short	0x0000


	//----- nvinfo : EIATTR_MAXREG_COUNT
	.align		4
        /*009c*/ 	.byte	0x03, 0x1b
        /*009e*/ 	.short	0x00ff


	//----- nvinfo : EIATTR_EXIT_INSTR_OFFSETS
	.align		4
        /*00a0*/ 	.byte	0x04, 0x1c
        /*00a2*/ 	.short	(.L_31 - .L_30)


	//   ....[0]....
.L_30:
        /*00a4*/ 	.word	0x00000620


	//----- nvinfo : EIATTR_REQNTID
	.align		4
.L_31:
        /*00a8*/ 	.byte	0x04, 0x10
        /*00aa*/ 	.short	(.L_33 - .L_32)
.L_32:
        /*00ac*/ 	.word	0x00000080
        /*00b0*/ 	.word	0x00000001
        /*00b4*/ 	.word	0x00000001


	//----- nvinfo : EIATTR_CBANK_PARAM_SIZE
	.align		4
.L_33:
        /*00b8*/ 	.byte	0x03, 0x19
        /*00ba*/ 	.short	0x0044


	//----- nvinfo : EIATTR_PARAM_CBANK
	.align		4
        /*00bc*/ 	.byte	0x04, 0x0a
        /*00be*/ 	.short	(.L_35 - .L_34)
	.align		4
.L_34:
        /*00c0*/ 	.word	index@(.nv.constant0.triton_poi_fused__native_batch_norm_legit_no_training_cat_relu_41)
        /*00c4*/ 	.short	0x0210
        /*00c6*/ 	.short	0x0044


	//----- nvinfo : EIATTR_SW_WAR
	.align		4
.L_35:
        /*00c8*/ 	.byte	0x04, 0x36
        /*00ca*/ 	.short	(.L_37 - .L_36)
.L_36:
        /*00cc*/ 	.word	0x00000008
.L_37:


//--------------------- .nv.callgraph             --------------------------
	.section	.nv.callgraph,"",@"SHT_CUDA_CALLGRAPH"
	.align	4
	.sectionentsize	8
	.align		4
        /*0000*/ 	.word	0x00000000
	.align		4
        /*0004*/ 	.word	0xffffffff
	.align		4
        /*0008*/ 	.word	0x00000000
	.align		4
        /*000c*/ 	.word	0xfffffffe
	.align		4
        /*0010*/ 	.word	0x00000000
	.align		4
        /*0014*/ 	.word	0xfffffffd
	.align		4
        /*0018*/ 	.word	0x00000000
	.align		4
        /*001c*/ 	.word	0xfffffffc


//--------------------- .nv.constant4             --------------------------
	.section	.nv.constant4,"a",@progbits
	.align	8
	.align		8
.nv.constant4:
        /*0000*/ 	.dword	_$_str
	.align		8
        /*0008*/ 	.dword	_$_str_$_2


//--------------------- .text.triton_poi_fused__native_batch_norm_legit_no_training_cat_relu_41 --------------------------
	.section	.text.triton_poi_fused__native_batch_norm_legit_no_training_cat_relu_41,"ax",@progbits
	.align	128
        .global         triton_poi_fused__native_batch_norm_legit_no_training_cat_relu_41
        .type           triton_poi_fused__native_batch_norm_legit_no_training_cat_relu_41,@function
        .size           triton_poi_fused__native_batch_norm_legit_no_training_cat_relu_41,(.L_x_1 - triton_poi_fused__native_batch_norm_legit_no_training_cat_relu_41)
        .other          triton_poi_fused__native_batch_norm_legit_no_training_cat_relu_41,@"STO_CUDA_ENTRY STV_DEFAULT"
triton_poi_fused__native_batch_norm_legit_no_training_cat_relu_41:
.text.triton_poi_fused__native_batch_norm_legit_no_training_cat_relu_41:
[----:B------:R-:W-:Y:S01]  /*0000*/  LDC R1, c[0x0][0x28] ;  /* 0x00000a00ff017b82 */ /* 0x000fe20000000800 */
[----:B------:R-:W1:Y:S07]  /*0010*/  S2R R0, SR_TID.X ;  /* 0x0000000000007919 */ /* 0x000e6e0000002100 */
[----:B------:R-:W2:Y:S01]  /*0020*/  LDC.64 R6, c[0x0][0x228] ;  /* 0x00008a00ff067b82 */ /* 0x000ea20000000a00 */
[----:B------:R-:W-:Y:S01]  /*0030*/  ULDC.64 UR4, c[0x0][0x208] ;  /* 0x0000820000047ab9 */ /* 0x000fe20000000a00 */
[----:B------:R-:W-:Y:S01]  /*0040*/  ULDC.64 UR6, c[0x0][0x218] ;  /* 0x0000860000067ab9 */ /* 0x000fe20000000a00 */
[----:B------:R-:W3:Y:S05]  /*0050*/  S2R R3, SR_CTAID.X ;  /* 0x0000000000037919 */ /* 0x000eea0000002500 */
[----:B------:R-:W4:Y:S08]  /*0060*/  LDC.64 R14, c[0x0][0x220] ;  /* 0x00008800ff0e7b82 */ /* 0x000f300000000a00 */
[----:B------:R-:W5:Y:S01]  /*0070*/  LDC.64 R22, c[0x0][0x230] ;  /* 0x00008c00ff167b82 */ /* 0x000f620000000a00 */
[----:B-1----:R-:W-:-:S05]  /*0080*/  IMAD.SHL.U32 R0, R0, 0x4, RZ ;  /* 0x0000000400007824 */ /* 0x002fca00078e00ff */
[----:B------:R-:W-:-:S05]  /*0090*/  LOP3.LUT R0, R0, 0x1fc, RZ, 0xc0, !PT ;  /* 0x000001fc00007812 */ /* 0x000fca00078ec0ff */
[----:B---3--:R-:W-:-:S04]  /*00a0*/  IMAD R0, R3, 0x200, R0 ;  /* 0x0000020003007824 */ /* 0x008fc800078e0200 */
[----:B------:R-:W-:Y:S01]  /*00b0*/  IMAD.HI R10, R0, 0x2aaaaaab, RZ ;  /* 0x2aaaaaab000a7827 */ /* 0x000fe200078e02ff */
[----:B------:R-:W-:-:S04]  /*00c0*/  SHF.R.S32.HI R3, RZ, 0x1f, R0 ;  /* 0x0000001fff037819 */ /* 0x000fc80000011400 */
[----:B------:R-:W-:-:S04]  /*00d0*/  LEA.HI R8, R3, R0, RZ, 0x4 ;  /* 0x0000000003087211 */ /* 0x000fc800078f20ff */
[----:B------:R-:W-:-:S05]  /*00e0*/  SHF.R.S32.HI R3, RZ, 0x4, R8 ;  /* 0x00000004ff037819 */ /* 0x000fca0000011408 */
[----:B------:R-:W-:-:S05]  /*00f0*/  IMAD.HI R2, R3, 0x2aaaaaab, RZ ;  /* 0x2aaaaaab03027827 */ /* 0x000fca00078e02ff */
[----:B------:R-:W-:-:S04]  /*0100*/  SHF.R.U32.HI R5, RZ, 0x1f, R2 ;  /* 0x0000001fff057819 */ /* 0x000fc80000011602 */
[----:B------:R-:W-:Y:S02]  /*0110*/  LEA.HI R2, R2, R5, RZ, 0x19 ;  /* 0x0000000502027211 */ /* 0x000fe400078fc8ff */
[----:B------:R-:W-:Y:S01]  /*0120*/  SHF.R.U32.HI R11, RZ, 0x1f, R10 ;  /* 0x0000001fff0b7819 */ /* 0x000fe2000001160a */
[----:B------:R-:W1:Y:S02]  /*0130*/  LDC.64 R4, c[0x0][0x210] ;  /* 0x00008400ff047b82 */ /* 0x000e640000000a00 */
[----:B------:R-:W-:-:S04]  /*0140*/  IMAD R3, R2, -0x300, R3 ;  /* 0xfffffd0002037824 */ /* 0x000fc800078e0203 */
[----:B--2---:R-:W-:-:S05]  /*0150*/  IMAD.WIDE R6, R3, 0x4, R6 ;  /* 0x0000000403067825 */ /* 0x004fca00078e0206 */
[----:B------:R2:W3:Y:S01]  /*0160*/  LDG.E.EL R2, desc[UR4][R6.64] ;  /* 0x0000000406027981 */ /* 0x0004e2000c2e1900 */
[----:B------:R-:W-:Y:S02]  /*0170*/  LEA.HI.SX32 R11, R10, R11, 0x15 ;  /* 0x0000000b0a0b7211 */ /* 0x000fe400078faaff */
[----:B------:R-:W-:Y:S01]  /*0180*/  LOP3.LUT R9, R8, 0xfffffff0, RZ, 0xc0, !PT ;  /* 0xfffffff008097812 */ /* 0x000fe200078ec0ff */
[C---:B------:R-:W-:Y:S01]  /*0190*/  IMAD.SHL.U32 R8, R3.reuse, 0x10, RZ ;  /* 0x0000001003087824 */ /* 0x040fe200078e00ff */
[----:B------:R-:W-:Y:S01]  /*01a0*/  ISETP.GE.AND P2, PT, R3, 0x2e0, PT ;  /* 0x000002e00300780c */ /* 0x000fe20003f46270 */
[C---:B------:R-:W-:Y:S02]  /*01b0*/  IMAD.SHL.U32 R10, R11.reuse, 0x200, RZ ;  /* 0x000002000b0a7824 */ /* 0x040fe400078e00ff */
[----:B------:R-:W-:Y:S02]  /*01c0*/  IMAD.IADD R9, R0, 0x1, -R9 ;  /* 0x0000000100097824 */ /* 0x000fe400078e0a09 */
[----:B--2---:R-:W-:Y:S01]  /*01d0*/  IMAD R6, R11, -0x3000, R0 ;  /* 0xffffd0000b067824 */ /* 0x004fe200078e0200 */
[----:B------:R-:W-:-:S02]  /*01e0*/  SHF.R.S32.HI R13, RZ, 0x1f, R10 ;  /* 0x0000001fff0d7819 */ /* 0x000fc4000001140a */
[----:B------:R-:W-:Y:S01]  /*01f0*/  IADD3 R10, P0, P1, R8, R9, R10 ;  /* 0x00000009080a7210 */ /* 0x000fe2000791e00a */
[----:B------:R-:W-:Y:S01]  /*0200*/  IMAD R25, R11, 0x2e00, R6 ;  /* 0x00002e000b197824 */ /* 0x000fe200078e0206 */
[----:B------:R-:W-:Y:S02]  /*0210*/  SHF.R.S32.HI R9, RZ, 0x1f, R9 ;  /* 0x0000001fff097819 */ /* 0x000fe40000011409 */
[----:B------:R-:W-:Y:S02]  /*0220*/  CS2R R6, SRZ ;  /* 0x0000000000067805 */ /* 0x000fe4000001ff00 */
[----:B------:R-:W-:Y:S01]  /*0230*/  SHF.R.S32.HI R8, RZ, 0x1f, R8 ;  /* 0x0000001fff087819 */ /* 0x000fe20000011408 */
[----:B-1----:R-:W-:Y:S01]  /*0240*/  IMAD.WIDE R24, R25, 0x4, R4 ;  /* 0x0000000419187825 */ /* 0x002fe200078e0204 */
[----:B------:R-:W-:Y:S02]  /*0250*/  CS2R R4, SRZ ;  /* 0x0000000000047805 */ /* 0x000fe4000001ff00 */
[----:B------:R-:W-:-:S02]  /*0260*/  IADD3.X R9, R8, R9, R13, P0, P1 ;  /* 0x0000000908097210 */ /* 0x000fc400007e240d */
[C---:B------:R-:W-:Y:S01]  /*0270*/  LEA R16, P0, R10.reuse, UR6, 0x2 ;  /* 0x000000060a107c11 */ /* 0x040fe2000f8010ff */
[----:B------:R-:W1:Y:S03]  /*0280*/  LDC.64 R12, c[0x0][0x238] ;  /* 0x00008e00ff0c7b82 */ /* 0x000e660000000a00 */
[----:B------:R-:W-:Y:S02]  /*0290*/  LEA.HI.X R17, R10, UR7, R9, 0x2, P0 ;  /* 0x000000070a117c11 */ /* 0x000fe400080f1409 */
[----:B------:R-:W-:Y:S02]  /*02a0*/  CS2R R8, SRZ ;  /* 0x0000000000087805 */ /* 0x000fe4000001ff00 */
[C---:B------:R-:W-:Y:S02]  /*02b0*/  ISETP.GT.AND P0, PT, R3.reuse, 0x2df, PT ;  /* 0x000002df0300780c */ /* 0x040fe40003f04270 */
[----:B------:R-:W-:Y:S01]  /*02c0*/  CS2R R10, SRZ ;  /* 0x00000000000a7805 */ /* 0x000fe2000001ff00 */
[----:B----4-:R-:W-:-:S05]  /*02d0*/  IMAD.WIDE R20, R3, 0x4, R14 ;  /* 0x0000000403147825 */ /* 0x010fca00078e020e */
[----:B------:R-:W2:Y:S01]  /*02e0*/  @!P2 LDG.E.128 R8, desc[UR4][R24.64] ;  /* 0x000000041808a981 */ /* 0x000ea2000c1e1d00 */
[----:B-----5:R-:W-:-:S03]  /*02f0*/  IMAD.WIDE R22, R3, 0x4, R22 ;  /* 0x0000000403167825 */ /* 0x020fc600078e0216 */
[----:B------:R-:W4:Y:S04]  /*0300*/  LDG.E.EL R14, desc[UR4][R20.64] ;  /* 0x00000004140e7981 */ /* 0x000f28000c2e1900 */
[----:B------:R5:W4:Y:S01]  /*0310*/  @P0 LDG.E.128 R4, desc[UR4][R16.64+-0xb800] ;  /* 0xff48000410040981 */ /* 0x000b22000c1e1d00 */
[----:B-1----:R-:W-:-:S03]  /*0320*/  IMAD.WIDE R18, R3, 0x4, R12 ;  /* 0x0000000403127825 */ /* 0x002fc600078e020c */
[----:B------:R-:W4:Y:S01]  /*0330*/  LDG.E.EL R15, desc[UR4][R22.64] ;  /* 0x00000004160f7981 */ /* 0x000f22000c2e1900 */
[----:B------:R-:W1:Y:S03]  /*0340*/  LDC.64 R12, c[0x0][0x240] ;  /* 0x00009000ff0c7b82 */ /* 0x000e660000000a00 */
[----:B------:R-:W4:Y:S01]  /*0350*/  LDG.E.EL R18, desc[UR4][R18.64] ;  /* 0x0000000412127981 */ /* 0x000f22000c2e1900 */
[----:B-----5:R-:W-:Y:S02]  /*0360*/  IMAD.MOV.U32 R16, RZ, RZ, 0x3e800000 ;  /* 0x3e800000ff107424 */ /* 0x020fe400078e00ff */
[----:B-1----:R-:W-:-:S04]  /*0370*/  IMAD.WIDE R12, R0, 0x4, R12 ;  /* 0x00000004000c7825 */ /* 0x002fc800078e020c */
[----:B---3--:R-:W-:Y:S02]  /*0380*/  FADD R26, R2, 9.9999997473787516356e-06 ;  /* 0x3727c5ac021a7421 */ /* 0x008fe40000000000 */
[----:B------:R-:W1:Y:S02]  /*0390*/  LDC.64 R2, c[0x0][0x248] ;  /* 0x00009200ff027b82 */ /* 0x000e640000000a00 */
[----:B------:R-:W3:Y:S02]  /*03a0*/  MUFU.SQRT R27, R26 ;  /* 0x0000001a001b7308 */ /* 0x000ee40000002000 */
[C---:B---3--:R-:W-:Y:S02]  /*03b0*/  FSETP.GT.AND P1, PT, R27.reuse, 8.50705917302346158658e+37, PT ;  /* 0x7e8000001b00780b */ /* 0x048fe40003f24000 */
[----:B------:R-:W-:-:S11]  /*03c0*/  FSETP.GEU.AND P3, PT, R27, 1.175494350822287508e-38, PT ;  /* 0x008000001b00780b */ /* 0x000fd60003f6e000 */
[----:B------:R-:W-:-:S04]  /*03d0*/  @P1 FMUL R27, R27, 0.25 ;  /* 0x3e8000001b1b1820 */ /* 0x000fc80000400000 */
[----:B------:R-:W-:-:S06]  /*03e0*/  @!P3 FMUL R27, R27, 16777216 ;  /* 0x4b8000001b1bb820 */ /* 0x000fcc0000400000 */
[----:B------:R-:W3:Y:S01]  /*03f0*/  MUFU.RCP R27, R27 ;  /* 0x0000001b001b7308 */ /* 0x000ee20000001000 */
[----:B------:R-:W-:Y:S02]  /*0400*/  FSEL R16, R16, 1, P1 ;  /* 0x3f80000010107808 */ /* 0x000fe40000800000 */
[----:B--2---:R-:W-:Y:S02]  /*0410*/  SEL R11, R11, RZ, !P2 ;  /* 0x000000ff0b0b7207 */ /* 0x004fe40005000000 */
[----:B------:R-:W-:Y:S01]  /*0420*/  SEL R9, R9, RZ, !P2 ;  /* 0x000000ff09097207 */ /* 0x000fe20005000000 */
[----:B------:R-:W-:Y:S01]  /*0430*/  @!P3 FMUL R16, R16, 16777216 ;  /* 0x4b8000001010b820 */ /* 0x000fe20000400000 */
[----:B------:R-:W-:Y:S02]  /*0440*/  SEL R10, R10, RZ, !P2 ;  /* 0x000000ff0a0a7207 */ /* 0x000fe40005000000 */
[----:B----4-:R-:W-:Y:S02]  /*0450*/  @P2 SEL R11, R7, RZ, P0 ;  /* 0x000000ff070b2207 */ /* 0x010fe40000000000 */
[----:B------:R-:W-:-:S02]  /*0460*/  @P2 SEL R9, R5, RZ, P0 ;  /* 0x000000ff05092207 */ /* 0x000fc40000000000 */
[----:B------:R-:W-:Y:S02]  /*0470*/  SEL R8, R8, RZ, !P2 ;  /* 0x000000ff08087207 */ /* 0x000fe40005000000 */
[----:B------:R-:W-:Y:S02]  /*0480*/  @P2 SEL R10, R6, RZ, P0 ;  /* 0x000000ff060a2207 */ /* 0x000fe40000000000 */
[----:B------:R-:W-:Y:S01]  /*0490*/  @P2 SEL R8, R4, RZ, P0 ;  /* 0x000000ff04082207 */ /* 0x000fe20000000000 */
[----:B---3--:R-:W-:Y:S01]  /*04a0*/  FMUL R27, R27, R16 ;  /* 0x000000101b1b7220 */ /* 0x008fe20000400000 */
[C---:B------:R-:W-:Y:S01]  /*04b0*/  FADD R16, -R14.reuse, R11 ;  /* 0x0000000b0e107221 */ /* 0x040fe20000000100 */
[C---:B------:R-:W-:Y:S01]  /*04c0*/  FADD R4, -R14.reuse, R9 ;  /* 0x000000090e047221 */ /* 0x040fe20000000100 */
[C---:B------:R-:W-:Y:S01]  /*04d0*/  FADD R6, -R14.reuse, R10 ;  /* 0x0000000a0e067221 */ /* 0x040fe20000000100 */
[----:B------:R-:W-:Y:S01]  /*04e0*/  FADD R14, -R14, R8 ;  /* 0x000000080e0e7221 */ /* 0x000fe20000000100 */
[C---:B------:R-:W-:Y:S01]  /*04f0*/  FMUL R5, R27.reuse, R16 ;  /* 0x000000101b057220 */ /* 0x040fe20000400000 */
[C---:B------:R-:W-:Y:S01]  /*0500*/  FMUL R4, R27.reuse, R4 ;  /* 0x000000041b047220 */ /* 0x040fe20000400000 */
[C---:B------:R-:W-:Y:S01]  /*0510*/  FMUL R7, R27.reuse, R6 ;  /* 0x000000061b077220 */ /* 0x040fe20000400000 */
[----:B------:R-:W-:Y:S01]  /*0520*/  FMUL R27, R27, R14 ;  /* 0x0000000e1b1b7220 */ /* 0x000fe20000400000 */
[C-C-:B------:R-:W-:Y:S01]  /*0530*/  FFMA R5, R15.reuse, R5, R18.reuse ;  /* 0x000000050f057223 */ /* 0x140fe20000000012 */
[C-C-:B------:R-:W-:Y:S01]  /*0540*/  FFMA R4, R15.reuse, R4, R18.reuse ;  /* 0x000000040f047223 */ /* 0x140fe20000000012 */
[C-C-:B------:R-:W-:Y:S01]  /*0550*/  FFMA R6, R15.reuse, R7, R18.reuse ;  /* 0x000000070f067223 */ /* 0x140fe20000000012 */
[----:B------:R-:W-:-:S02]  /*0560*/  FFMA R27, R15, R27, R18 ;  /* 0x0000001b0f1b7223 */ /* 0x000fc40000000012 */
[----:B------:R-:W-:Y:S02]  /*0570*/  FSETP.GEU.AND P0, PT, R5, RZ, PT ;  /* 0x000000ff0500720b */ /* 0x000fe40003f0e000 */
[----:B------:R-:W-:Y:S02]  /*0580*/  FSETP.GEU.AND P2, PT, R4, RZ, PT ;  /* 0x000000ff0400720b */ /* 0x000fe40003f4e000 */
[----:B------:R-:W-:Y:S02]  /*0590*/  FSETP.GEU.AND P1, PT, R6, RZ, PT ;  /* 0x000000ff0600720b */ /* 0x000fe40003f2e000 */
[----:B------:R-:W-:Y:S02]  /*05a0*/  FSETP.GEU.AND P3, PT, R27, RZ, PT ;  /* 0x000000ff1b00720b */ /* 0x000fe40003f6e000 */
[----:B------:R-:W-:Y:S01]  /*05b0*/  SEL R7, R5, RZ, P0 ;  /* 0x000000ff05077207 */ /* 0x000fe20000000000 */
[----:B-1----:R-:W-:Y:S01]  /*05c0*/  IMAD.WIDE R2, R0, 0x4, R2 ;  /* 0x0000000400027825 */ /* 0x002fe200078e0202 */
[----:B------:R-:W-:-:S02]  /*05d0*/  SEL R5, R4, RZ, P2 ;  /* 0x000000ff04057207 */ /* 0x000fc40001000000 */
[----:B------:R-:W-:Y:S02]  /*05e0*/  SEL R6, R6, RZ, P1 ;  /* 0x000000ff06067207 */ /* 0x000fe40000800000 */
[----:B------:R-:W-:Y:S01]  /*05f0*/  SEL R4, R27, RZ, P3 ;  /* 0x000000ff1b047207 */ /* 0x000fe20001800000 */
[----:B------:R-:W-:Y:S04]  /*0600*/  STG.E.128 desc[UR4][R12.64], R8 ;  /* 0x000000080c007986 */ /* 0x000fe8000c101d04 */
[----:B------:R-:W-:Y:S01]  /*0610*/  STG.E.128 desc[UR4][R2.64], R4 ;  /* 0x0000000402007986 */ /* 0x000fe2000c101d04 */
[----:B------:R-:W-:Y:S05]  /*0620*/  EXIT ;  /* 0x000000000000794d */ /* 0x000fea0003800000 */
.L_x_0:
[----:B------:R-:W-:-:S00]  /*0630*/  BRA `(.L_x_0) ;  /* 0xfffffffc00fc7947 */ /* 0x000fc0000383ffff */
[----:B------:R-:W-:-:S00]  /*0640*/  NOP ;  /* 0x0000000000007918 */ /* 0x000fc00000000000 */
        /* <DEDUP_REMOVED lines=11> */
.L_x_1:


//--------------------- .nv.global.init           --------------------------
	.section	.nv.global.init,"aw",@progbits
.nv.global.init:
	.type		_$_str,@object
	.size		_$_str,(_$_str_$_2 - _$_str)
_$_str:
        /*0000*/ 	.byte	0x5f, 0x5f, 0x43, 0x55, 0x44, 0x41, 0x5f, 0x46, 0x54, 0x5a, 0x00
	.type		_$_str_$_2,@object
	.size		_$_str_$_2,(.L_1 - _$_str_$_2)
_$_str_$_2:
        /*000b*/ 	.byte	0x5f, 0x5f, 0x43, 0x55, 0x44, 0x41, 0x5f, 0x50, 0x52, 0x45, 0x43, 0x5f, 0x53, 0x51, 0x52, 0x54
        /*001b*/ 	.byte	0x00
.L_1:


//--------------------- .nv.constant0.triton_poi_fused__native_batch_norm_legit_no_training_cat_relu_41 --------------------------
	.section	.nv.constant0.triton_poi_fused__native_batch_norm_legit_no_training_cat_relu_41,"a",@progbits
	.sectionflags	@""
	.align	4
.nv.constant0.triton_poi_fused__native_batch_norm_legit_no_training_cat_relu_41:
	.zero		596
